//
// Generated by NVIDIA NVVM Compiler
//
// Compiler Build ID: CL-36424714
// Cuda compilation tools, release 13.0, V13.0.88
// Based on NVVM 20.0.0
//

.version 9.0
.target sm_100
.address_size 64

	// .globl	_Z13softmaxKernelPfS_ii
// _ZZ13softmaxKernelPfS_iiE10shared_max has been demoted
// _ZZ13softmaxKernelPfS_iiE10shared_sum has been demoted

.visible .entry _Z13softmaxKernelPfS_ii(
	.param .u64 .ptr .align 1 _Z13softmaxKernelPfS_ii_param_0,
	.param .u64 .ptr .align 1 _Z13softmaxKernelPfS_ii_param_1,
	.param .u32 _Z13softmaxKernelPfS_ii_param_2,
	.param .u32 _Z13softmaxKernelPfS_ii_param_3
)
{
	.reg .pred 	%p<36>;
	.reg .b32 	%r<79>;
	.reg .b32 	%f<82>;
	.reg .b64 	%rd<12>;
	// demoted variable
	.shared .align 4 .b8 _ZZ13softmaxKernelPfS_iiE10shared_max[32];
	// demoted variable
	.shared .align 4 .b8 _ZZ13softmaxKernelPfS_iiE10shared_sum[32];
	ld.param.u64 	%rd3, [_Z13softmaxKernelPfS_ii_param_0];
	ld.param.u64 	%rd4, [_Z13softmaxKernelPfS_ii_param_1];
	ld.param.u32 	%r18, [_Z13softmaxKernelPfS_ii_param_2];
	ld.param.u32 	%r17, [_Z13softmaxKernelPfS_ii_param_3];
	cvta.to.global.u64 	%rd1, %rd3;
	cvta.to.global.u64 	%rd2, %rd4;
	mov.u32 	%r1, %ctaid.x;
	setp.ge.s32 	%p1, %r1, %r18;
	@%p1 bra 	$L__BB0_24;
	mov.u32 	%r78, %tid.x;
	and.b32  	%r3, %r78, 31;
	shr.u32 	%r4, %r78, 5;
	setp.ge.s32 	%p2, %r78, %r17;
	mov.f32 	%f77, 0fFF800000;
	@%p2 bra 	$L__BB0_4;
	mul.lo.s32 	%r5, %r17, %r1;
	mov.f32 	%f77, 0fFF800000;
	mov.u32 	%r6, %ntid.x;
	mov.u32 	%r76, %r78;
$L__BB0_3:
	add.s32 	%r19, %r76, %r5;
	mul.wide.s32 	%rd5, %r19, 4;
	add.s64 	%rd6, %rd1, %rd5;
	ld.global.f32 	%f19, [%rd6];
	max.f32 	%f77, %f77, %f19;
	add.s32 	%r76, %r76, %r6;
	setp.lt.s32 	%p3, %r76, %r17;
	@%p3 bra 	$L__BB0_3;
$L__BB0_4:
	mov.b32 	%r20, %f77;
	shfl.sync.down.b32	%r21|%p4, %r20, 16, 31, -1;
	mov.b32 	%f20, %r21;
	max.f32 	%f21, %f77, %f20;
	mov.b32 	%r22, %f21;
	shfl.sync.down.b32	%r23|%p5, %r22, 8, 31, -1;
	mov.b32 	%f22, %r23;
	max.f32 	%f23, %f21, %f22;
	mov.b32 	%r24, %f23;
	shfl.sync.down.b32	%r25|%p6, %r24, 4, 31, -1;
	mov.b32 	%f24, %r25;
	max.f32 	%f25, %f23, %f24;
	mov.b32 	%r26, %f25;
	shfl.sync.down.b32	%r27|%p7, %r26, 2, 31, -1;
	mov.b32 	%f26, %r27;
	max.f32 	%f27, %f25, %f26;
	mov.b32 	%r28, %f27;
	shfl.sync.down.b32	%r29|%p8, %r28, 1, 31, -1;
	mov.b32 	%f28, %r29;
	max.f32 	%f4, %f27, %f28;
	setp.ne.s32 	%p9, %r3, 0;
	@%p9 bra 	$L__BB0_6;
	shl.b32 	%r30, %r4, 2;
	mov.u32 	%r31, _ZZ13softmaxKernelPfS_iiE10shared_max;
	add.s32 	%r32, %r31, %r30;
	st.shared.f32 	[%r32], %f4;
$L__BB0_6:
	bar.sync 	0;
	setp.gt.u32 	%p10, %r78, 7;
	mov.f32 	%f78, 0fFF800000;
	@%p10 bra 	$L__BB0_8;
	shl.b32 	%r33, %r78, 2;
	mov.u32 	%r34, _ZZ13softmaxKernelPfS_iiE10shared_max;
	add.s32 	%r35, %r34, %r33;
	ld.shared.f32 	%f78, [%r35];
$L__BB0_8:
	setp.gt.u32 	%p11, %r78, 31;
	@%p11 bra 	$L__BB0_11;
	setp.ne.s32 	%p12, %r3, 0;
	mov.b32 	%r36, %f78;
	shfl.sync.down.b32	%r37|%p13, %r36, 16, 31, -1;
	mov.b32 	%f30, %r37;
	max.f32 	%f31, %f78, %f30;
	mov.b32 	%r38, %f31;
	shfl.sync.down.b32	%r39|%p14, %r38, 8, 31, -1;
	mov.b32 	%f32, %r39;
	max.f32 	%f33, %f31, %f32;
	mov.b32 	%r40, %f33;
	shfl.sync.down.b32	%r41|%p15, %r40, 4, 31, -1;
	mov.b32 	%f34, %r41;
	max.f32 	%f35, %f33, %f34;
	mov.b32 	%r42, %f35;
	shfl.sync.down.b32	%r43|%p16, %r42, 2, 31, -1;
	mov.b32 	%f36, %r43;
	max.f32 	%f37, %f35, %f36;
	mov.b32 	%r44, %f37;
	shfl.sync.down.b32	%r45|%p17, %r44, 1, 31, -1;
	mov.b32 	%f38, %r45;
	max.f32 	%f7, %f37, %f38;
	@%p12 bra 	$L__BB0_11;
	st.shared.f32 	[_ZZ13softmaxKernelPfS_iiE10shared_max], %f7;
$L__BB0_11:
	setp.ge.s32 	%p18, %r78, %r17;
	bar.sync 	0;
	mov.f32 	%f80, 0f00000000;
	@%p18 bra 	$L__BB0_14;
	ld.shared.f32 	%f8, [_ZZ13softmaxKernelPfS_iiE10shared_max];
	mul.lo.s32 	%r9, %r17, %r1;
	mov.f32 	%f80, 0f00000000;
	mov.u32 	%r10, %ntid.x;
	mov.u32 	%r77, %r78;
$L__BB0_13:
	add.s32 	%r46, %r77, %r9;
	mul.wide.s32 	%rd7, %r46, 4;
	add.s64 	%rd8, %rd1, %rd7;
	ld.global.f32 	%f41, [%rd8];
	sub.f32 	%f42, %f41, %f8;
	fma.rn.f32 	%f43, %f42, 0f3BBB989D, 0f3F000000;
	cvt.sat.f32.f32 	%f44, %f43;
	mov.f32 	%f45, 0f4B400001;
	mov.f32 	%f46, 0f437C0000;
	fma.rm.f32 	%f47, %f44, %f46, %f45;
	add.f32 	%f48, %f47, 0fCB40007F;
	neg.f32 	%f49, %f48;
	fma.rn.f32 	%f50, %f42, 0f3FB8AA3B, %f49;
	fma.rn.f32 	%f51, %f42, 0f32A57060, %f50;
	mov.b32 	%r47, %f47;
	shl.b32 	%r48, %r47, 23;
	mov.b32 	%f52, %r48;
	ex2.approx.ftz.f32 	%f53, %f51;
	mul.f32 	%f54, %f53, %f52;
	add.s64 	%rd9, %rd2, %rd7;
	st.global.f32 	[%rd9], %f54;
	add.f32 	%f80, %f80, %f54;
	add.s32 	%r77, %r77, %r10;
	setp.lt.s32 	%p19, %r77, %r17;
	@%p19 bra 	$L__BB0_13;
$L__BB0_14:
	setp.ne.s32 	%p20, %r3, 0;
	mov.b32 	%r49, %f80;
	shfl.sync.down.b32	%r50|%p21, %r49, 16, 31, -1;
	mov.b32 	%f55, %r50;
	add.f32 	%f56, %f80, %f55;
	mov.b32 	%r51, %f56;
	shfl.sync.down.b32	%r52|%p22, %r51, 8, 31, -1;
	mov.b32 	%f57, %r52;
	add.f32 	%f58, %f56, %f57;
	mov.b32 	%r53, %f58;
	shfl.sync.down.b32	%r54|%p23, %r53, 4, 31, -1;
	mov.b32 	%f59, %r54;
	add.f32 	%f60, %f58, %f59;
	mov.b32 	%r55, %f60;
	shfl.sync.down.b32	%r56|%p24, %r55, 2, 31, -1;
	mov.b32 	%f61, %r56;
	add.f32 	%f62, %f60, %f61;
	mov.b32 	%r57, %f62;
	shfl.sync.down.b32	%r58|%p25, %r57, 1, 31, -1;
	mov.b32 	%f63, %r58;
	add.f32 	%f12, %f62, %f63;
	@%p20 bra 	$L__BB0_16;
	shl.b32 	%r59, %r4, 2;
	mov.u32 	%r60, _ZZ13softmaxKernelPfS_iiE10shared_sum;
	add.s32 	%r61, %r60, %r59;
	st.shared.f32 	[%r61], %f12;
$L__BB0_16:
	setp.gt.u32 	%p26, %r78, 7;
	bar.sync 	0;
	mov.f32 	%f81, 0f00000000;
	@%p26 bra 	$L__BB0_18;
	shl.b32 	%r62, %r78, 2;
	mov.u32 	%r63, _ZZ13softmaxKernelPfS_iiE10shared_sum;
	add.s32 	%r64, %r63, %r62;
	ld.shared.f32 	%f81, [%r64];
$L__BB0_18:
	setp.gt.u32 	%p27, %r78, 31;
	@%p27 bra 	$L__BB0_21;
	setp.ne.s32 	%p28, %r3, 0;
	mov.b32 	%r65, %f81;
	shfl.sync.down.b32	%r66|%p29, %r65, 16, 31, -1;
	mov.b32 	%f65, %r66;
	add.f32 	%f66, %f81, %f65;
	mov.b32 	%r67, %f66;
	shfl.sync.down.b32	%r68|%p30, %r67, 8, 31, -1;
	mov.b32 	%f67, %r68;
	add.f32 	%f68, %f66, %f67;
	mov.b32 	%r69, %f68;
	shfl.sync.down.b32	%r70|%p31, %r69, 4, 31, -1;
	mov.b32 	%f69, %r70;
	add.f32 	%f70, %f68, %f69;
	mov.b32 	%r71, %f70;
	shfl.sync.down.b32	%r72|%p32, %r71, 2, 31, -1;
	mov.b32 	%f71, %r72;
	add.f32 	%f72, %f70, %f71;
	mov.b32 	%r73, %f72;
	shfl.sync.down.b32	%r74|%p33, %r73, 1, 31, -1;
	mov.b32 	%f73, %r74;
	add.f32 	%f15, %f72, %f73;
	@%p28 bra 	$L__BB0_21;
	st.shared.f32 	[_ZZ13softmaxKernelPfS_iiE10shared_sum], %f15;
$L__BB0_21:
	setp.ge.s32 	%p34, %r78, %r17;
	bar.sync 	0;
	@%p34 bra 	$L__BB0_24;
	ld.shared.f32 	%f16, [_ZZ13softmaxKernelPfS_iiE10shared_sum];
	mul.lo.s32 	%r13, %r17, %r1;
	mov.u32 	%r14, %ntid.x;
$L__BB0_23:
	add.s32 	%r75, %r78, %r13;
	mul.wide.s32 	%rd10, %r75, 4;
	add.s64 	%rd11, %rd2, %rd10;
	ld.global.f32 	%f74, [%rd11];
	div.rn.f32 	%f75, %f74, %f16;
	st.global.f32 	[%rd11], %f75;
	add.s32 	%r78, %r78, %r14;
	setp.lt.s32 	%p35, %r78, %r17;
	@%p35 bra 	$L__BB0_23;
$L__BB0_24:
	ret;

}


// ===== COMPILED SASS (sm_100) =====

	.target	sm_100

	.elftype	@"ET_EXEC"


//--------------------- .note.nv.tkinfo           --------------------------
	.section	.note.nv.tkinfo,"",@"SHT_NOTE"
	.sectionflags	@"SHF_NOTE_NV_TKINFO"
	.tkinfo
        /*0018*/ 	.word	0x00000002
        /*0030*/ 	.string	""
        /*0030*/ 	.string	"ptxas"
        /*0030*/ 	.string	"Cuda compilation tools, release 13.0, V13.0.88"
        /*0030*/ 	.string	"Build cuda_13.0.r13.0/compiler.36424714_0"
        /*0030*/ 	.string	"-arch sm_100 -m 64 "



//--------------------- .note.nv.cuinfo           --------------------------
	.section	.note.nv.cuinfo,"",@"SHT_NOTE"
	.sectionflags	@"SHF_NOTE_NV_CUINFO"
        /*0018*/ 	.short	0x0002
        /*001a*/ 	.short	0x0064
        /*001c*/ 	.short	0x0082
	.zero		2


//--------------------- .nv.info                  --------------------------
	.section	.nv.info,"",@"SHT_CUDA_INFO"
	.align	4


	//----- nvinfo : EIATTR_REGCOUNT
	.align		4
        /*0000*/ 	.byte	0x04, 0x2f
        /*0002*/ 	.short	(.L_1 - .L_0)
	.align		4
.L_0:
        /*0004*/ 	.word	index@(_Z13softmaxKernelPfS_ii)
        /*0008*/ 	.word	0x00000016


	//----- nvinfo : EIATTR_FRAME_SIZE
	.align		4
.L_1:
        /*000c*/ 	.byte	0x04, 0x11
        /*000e*/ 	.short	(.L_3 - .L_2)
	.align		4
.L_2:
        /*0010*/ 	.word	index@($__internal_0_$__cuda_sm3x_div_rn_noftz_f32_slowpath)
        /*0014*/ 	.word	0x00000000


	//----- nvinfo : EIATTR_FRAME_SIZE
	.align		4
.L_3:
        /*0018*/ 	.byte	0x04, 0x11
        /*001a*/ 	.short	(.L_5 - .L_4)
	.align		4
.L_4:
        /*001c*/ 	.word	index@(_Z13softmaxKernelPfS_ii)
        /*0020*/ 	.word	0x00000000


	//----- nvinfo : EIATTR_MIN_STACK_SIZE
	.align		4
.L_5:
        /*0024*/ 	.byte	0x04, 0x12
        /*0026*/ 	.short	(.L_7 - .L_6)
	.align		4
.L_6:
        /*0028*/ 	.word	index@(_Z13softmaxKernelPfS_ii)
        /*002c*/ 	.word	0x00000000
.L_7:


//--------------------- .nv.compat                --------------------------
	.section	.nv.compat,"",@"SHT_CUDA_COMPAT_INFO"
	.align	4
        /*0000*/ 	.byte	0x02, 0x09, 0x00, 0x00, 0x02, 0x02, 0x01, 0x00, 0x02, 0x05, 0x05, 0x00, 0x03, 0x07, 0x01, 0x01
        /*0010*/ 	.byte	0x02, 0x03, 0x00, 0x00, 0x02, 0x06, 0x01, 0x00, 0x04, 0x0b, 0x08, 0x00, 0x01, 0x00, 0x00, 0x00
        /*0020*/ 	.byte	0x00, 0x00, 0x00, 0x00


//--------------------- .nv.info._Z13softmaxKernelPfS_ii --------------------------
	.section	.nv.info._Z13softmaxKernelPfS_ii,"",@"SHT_CUDA_INFO"
	.sectionflags	@""
	.align	4


	//----- nvinfo : EIATTR_CUDA_API_VERSION
	.align		4
        /*0000*/ 	.byte	0x04, 0x37
        /*0002*/ 	.short	(.L_9 - .L_8)
.L_8:
        /*0004*/ 	.word	0x00000082


	//----- nvinfo : EIATTR_KPARAM_INFO
	.align		4
.L_9:
        /*0008*/ 	.byte	0x04, 0x17
        /*000a*/ 	.short	(.L_11 - .L_10)
.L_10:
        /*000c*/ 	.word	0x00000000
        /*0010*/ 	.short	0x0003
        /*0012*/ 	.short	0x0014
        /*0014*/ 	.byte	0x00, 0xf0, 0x11, 0x00


	//----- nvinfo : EIATTR_KPARAM_INFO
	.align		4
.L_11:
        /*0018*/ 	.byte	0x04, 0x17
        /*001a*/ 	.short	(.L_13 - .L_12)
.L_12:
        /*001c*/ 	.word	0x00000000
        /*0020*/ 	.short	0x0002
        /*0022*/ 	.short	0x0010
        /*0024*/ 	.byte	0x00, 0xf0, 0x11, 0x00


	//----- nvinfo : EIATTR_KPARAM_INFO
	.align		4
.L_13:
        /*0028*/ 	.byte	0x04, 0x17
        /*002a*/ 	.short	(.L_15 - .L_14)
.L_14:
        /*002c*/ 	.word	0x00000000
        /*0030*/ 	.short	0x0001
        /*0032*/ 	.short	0x0008
        /*0034*/ 	.byte	0x00, 0xf5, 0x21, 0x00


	//----- nvinfo : EIATTR_KPARAM_INFO
	.align		4
.L_15:
        /*0038*/ 	.byte	0x04, 0x17
        /*003a*/ 	.short	(.L_17 - .L_16)
.L_16:
        /*003c*/ 	.word	0x00000000
        /*0040*/ 	.short	0x0000
        /*0042*/ 	.short	0x0000
        /*0044*/ 	.byte	0x00, 0xf5, 0x21, 0x00


	//----- nvinfo : EIATTR_SPARSE_MMA_MASK
	.align		4
.L_17:
        /*0048*/ 	.byte	0x03, 0x50
        /*004a*/ 	.short	0x0000


	//----- nvinfo : EIATTR_MAXREG_COUNT
	.align		4
        /*004c*/ 	.byte	0x03, 0x1b
        /*004e*/ 	.short	0x00ff


	//----- nvinfo : EIATTR_NUM_BARRIERS
	.align		4
        /*0050*/ 	.byte	0x02, 0x4c
        /*0052*/ 	.byte	0x01
	.zero		1


	//----- nvinfo : EIATTR_MERCURY_ISA_VERSION
	.align		4
        /*0054*/ 	.byte	0x03, 0x5f
        /*0056*/ 	.short	0x0101


	//----- nvinfo : EIATTR_COOP_GROUP_MASK_REGIDS
	.align		4
        /*0058*/ 	.byte	0x04, 0x29
        /*005a*/ 	.short	(.L_19 - .L_18)


	//   ....[0]....
.L_18:
        /*005c*/ 	.word	0xffffffff


	//   ....[1]....
        /*0060*/ 	.word	0xffffffff


	//   ....[2]....
        /*0064*/ 	.word	0xffffffff


	//   ....[3]....
        /*0068*/ 	.word	0xffffffff


	//   ....[4]....
        /*006c*/ 	.word	0xffffffff


	//   ....[5]....
        /*0070*/ 	.word	0xffffffff


	//   ....[6]....
        /*0074*/ 	.word	0xffffffff


	//   ....[7]....
        /*0078*/ 	.word	0xffffffff


	//   ....[8]....
        /*007c*/ 	.word	0xffffffff


	//   ....[9]....
        /*0080*/ 	.word	0xffffffff


	//   ....[10]....
        /*0084*/ 	.word	0xffffffff


	//   ....[11]....
        /*0088*/ 	.word	0xffffffff


	//   ....[12]....
        /*008c*/ 	.word	0xffffffff


	//   ....[13]....
        /*0090*/ 	.word	0xffffffff


	//   ....[14]....
        /*0094*/ 	.word	0xffffffff


	//   ....[15]....
        /*0098*/ 	.word	0xffffffff


	//   ....[16]....
        /*009c*/ 	.word	0xffffffff


	//   ....[17]....
        /*00a0*/ 	.word	0xffffffff


	//   ....[18]....
        /*00a4*/ 	.word	0xffffffff


	//   ....[19]....
        /*00a8*/ 	.word	0xffffffff


	//   ....[20]....
        /*00ac*/ 	.word	0x0500000a


	//   ....[21]....
        /*00b0*/ 	.word	0x0500000a


	//   ....[22]....
        /*00b4*/ 	.word	0x0500000a


	//   ....[23]....
        /*00b8*/ 	.word	0x0500000a


	//   ....[24]....
        /*00bc*/ 	.word	0x0500000a


	//   ....[25]....
        /*00c0*/ 	.word	0x0500000a


	//   ....[26]....
        /*00c4*/ 	.word	0x0500000a


	//   ....[27]....
        /*00c8*/ 	.word	0x0500000a


	//   ....[28]....
        /*00cc*/ 	.word	0x0500000a


	//   ....[29]....
        /*00d0*/ 	.word	0x0500000a


	//----- nvinfo : EIATTR_COOP_GROUP_INSTR_OFFSETS
	.align		4
.L_19:
        /*00d4*/ 	.byte	0x04, 0x28
        /*00d6*/ 	.short	(.L_21 - .L_20)


	//   ....[0]....
.L_20:
        /*00d8*/ 	.word	0x00000180


	//   ....[1]....
        /*00dc*/ 	.word	0x000001c0


	//   ....[2]....
        /*00e0*/ 	.word	0x000001f0


	//   ....[3]....
        /*00e4*/ 	.word	0x00000250


	//   ....[4]....
        /*00e8*/ 	.word	0x000002c0


	//   ....[5]....
        /*00ec*/ 	.word	0x00000360


	//   ....[6]....
        /*00f0*/ 	.word	0x00000380


	//   ....[7]....
        /*00f4*/ 	.word	0x000003a0


	//   ....[8]....
        /*00f8*/ 	.word	0x000003c0


	//   ....[9]....
        /*00fc*/ 	.word	0x000003e0


	//   ....[10]....
        /*0100*/ 	.word	0x00000680


	//   ....[11]....
        /*0104*/ 	.word	0x000006f0


	//   ....[12]....
        /*0108*/ 	.word	0x00000740


	//   ....[13]....
        /*010c*/ 	.word	0x000007a0


	//   ....[14]....
        /*0110*/ 	.word	0x000007c0


	//   ....[15]....
        /*0114*/ 	.word	0x00000850


	//   ....[16]....
        /*0118*/ 	.word	0x00000870


	//   ....[17]....
        /*011c*/ 	.word	0x00000890


	//   ....[18]....
        /*0120*/ 	.word	0x000008b0


	//   ....[19]....
        /*0124*/ 	.word	0x000008d0


	//   ....[20]....
        /*0128*/ 	.word	0x00000b90


	//   ....[21]....
        /*012c*/ 	.word	0x00000c00


	//   ....[22]....
        /*0130*/ 	.word	0x00000c70


	//   ....[23]....
        /*0134*/ 	.word	0x00000ce0


	//   ....[24]....
        /*0138*/ 	.word	0x00000d50


	//   ....[25]....
        /*013c*/ 	.word	0x00000dd0


	//   ....[26]....
        /*0140*/ 	.word	0x00000e40


	//   ....[27]....
        /*0144*/ 	.word	0x00000eb0


	//   ....[28]....
        /*0148*/ 	.word	0x00000f20


	//   ....[29]....
        /*014c*/ 	.word	0x00000f90


	//----- nvinfo : EIATTR_VRC_CTA_INIT_COUNT
	.align		4
.L_21:
        /*0150*/ 	.byte	0x02, 0x4a
	.zero		1
	.zero		1


	//----- nvinfo : EIATTR_EXIT_INSTR_OFFSETS
	.align		4
        /*0154*/ 	.byte	0x04, 0x1c
        /*0156*/ 	.short	(.L_23 - .L_22)


	//   ....[0]....
.L_22:
        /*0158*/ 	.word	0x00000040


	//   ....[1]....
        /*015c*/ 	.word	0x00000960


	//   ....[2]....
        /*0160*/ 	.word	0x00000b30


	//----- nvinfo : EIATTR_CRS_STACK_SIZE
	.align		4
.L_23:
        /*0164*/ 	.byte	0x04, 0x1e
        /*0166*/ 	.short	(.L_25 - .L_24)
.L_24:
        /*0168*/ 	.word	0x00000000


	//----- nvinfo : EIATTR_CBANK_PARAM_SIZE
	.align		4
.L_25:
        /*016c*/ 	.byte	0x03, 0x19
        /*016e*/ 	.short	0x0018


	//----- nvinfo : EIATTR_PARAM_CBANK
	.align		4
        /*0170*/ 	.byte	0x04, 0x0a
        /*0172*/ 	.short	(.L_27 - .L_26)
	.align		4
.L_26:
        /*0174*/ 	.word	index@(.nv.constant0._Z13softmaxKernelPfS_ii)
        /*0178*/ 	.short	0x0380
        /*017a*/ 	.short	0x0018


	//----- nvinfo : EIATTR_SW_WAR
	.align		4
.L_27:
        /*017c*/ 	.byte	0x04, 0x36
        /*017e*/ 	.short	(.L_29 - .L_28)
.L_28:
        /*0180*/ 	.word	0x00000008
.L_29:


//--------------------- .nv.callgraph             --------------------------
	.section	.nv.callgraph,"",@"SHT_CUDA_CALLGRAPH"
	.align	4
	.sectionentsize	8
	.align		4
        /*0000*/ 	.word	0x00000000
	.align		4
        /*0004*/ 	.word	0xffffffff
	.align		4
        /*0008*/ 	.word	0x00000000
	.align		4
        /*000c*/ 	.word	0xfffffffe
	.align		4
        /*0010*/ 	.word	0x00000000
	.align		4
        /*0014*/ 	.word	0xfffffffd
	.align		4
        /*0018*/ 	.word	0x00000000
	.align		4
        /*001c*/ 	.word	0xfffffffc


//--------------------- .text._Z13softmaxKernelPfS_ii --------------------------
	.section	.text._Z13softmaxKernelPfS_ii,"ax",@progbits
	.align	128
        .global         _Z13softmaxKernelPfS_ii
        .type           _Z13softmaxKernelPfS_ii,@function
        .size           _Z13softmaxKernelPfS_ii,(.L_x_37 - _Z13softmaxKernelPfS_ii)
        .other          _Z13softmaxKernelPfS_ii,@"STO_CUDA_ENTRY STV_DEFAULT"
_Z13softmaxKernelPfS_ii:
.text._Z13softmaxKernelPfS_ii:
[----:B------:R-:W-:Y:S08]  /*0000*/  LDC R1, c[0x0][0x37c] ;  /* 0x0000df00ff017b82 */ /* 0x000ff00000000800 */
[----:B------:R-:W0:Y:S08]  /*0010*/  S2UR UR6, SR_CTAID.X ;  /* 0x00000000000679c3 */ /* 0x000e300000002500 */
[----:B------:R-:W0:Y:S02]  /*0020*/  LDC R0, c[0x0][0x390] ;  /* 0x0000e400ff007b82 */ /* 0x000e240000000800 */
[----:B0-----:R-:W-:-:S13]  /*0030*/  ISETP.LE.AND P0, PT, R0, UR6, PT ;  /* 0x0000000600007c0c */ /* 0x001fda000bf03270 */
[----:B------:R-:W-:Y:S05]  /*0040*/  @P0 EXIT ;  /* 0x000000000000094d */ /* 0x000fea0003800000 */
[----:B------:R-:W0:Y:S01]  /*0050*/  S2R R2, SR_TID.X ;  /* 0x0000000000027919 */ /* 0x000e220000002100 */
[----:B------:R-:W0:Y:S01]  /*0060*/  LDC R3, c[0x0][0x394] ;  /* 0x0000e500ff037b82 */ /* 0x000e220000000800 */
[----:B------:R-:W1:Y:S01]  /*0070*/  LDCU.64 UR8, c[0x0][0x358] ;  /* 0x00006b00ff0877ac */ /* 0x000e620008000a00 */
[----:B------:R-:W-:Y:S01]  /*0080*/  BSSY.RECONVERGENT B0, `(.L_x_0) ;  /* 0x000000f000007945 */ /* 0x000fe20003800200 */
[----:B------:R-:W-:Y:S01]  /*0090*/  IMAD.MOV.U32 R8, RZ, RZ, -0x800000 ;  /* 0xff800000ff087424 */ /* 0x000fe200078e00ff */
[----:B0-----:R-:W-:-:S13]  /*00a0*/  ISETP.GE.AND P0, PT, R2, R3, PT ;  /* 0x000000030200720c */ /* 0x001fda0003f06270 */
[----:B-1----:R-:W-:Y:S05]  /*00b0*/  @P0 BRA `(.L_x_1) ;  /* 0x00000000002c0947 */ /* 0x002fea0003800000 */
[----:B------:R-:W0:Y:S01]  /*00c0*/  LDC R9, c[0x0][0x360] ;  /* 0x0000d800ff097b82 */ /* 0x000e220000000800 */
[----:B------:R-:W-:Y:S02]  /*00d0*/  IMAD.MOV.U32 R8, RZ, RZ, -0x800000 ;  /* 0xff800000ff087424 */ /* 0x000fe400078e00ff */
[----:B------:R-:W-:-:S05]  /*00e0*/  IMAD.MOV.U32 R0, RZ, RZ, R2 ;  /* 0x000000ffff007224 */ /* 0x000fca00078e0002 */
[----:B------:R-:W1:Y:S02]  /*00f0*/  LDC.64 R6, c[0x0][0x380] ;  /* 0x0000e000ff067b82 */ /* 0x000e640000000a00 */
.L_x_2:
[----:B------:R-:W-:-:S04]  /*0100*/  IMAD R5, R3, UR6, R0 ;  /* 0x0000000603057c24 */ /* 0x000fc8000f8e0200 */
[----:B-1----:R-:W-:-:S06]  /*0110*/  IMAD.WIDE R4, R5, 0x4, R6 ;  /* 0x0000000405047825 */ /* 0x002fcc00078e0206 */
[----:B------:R-:W2:Y:S01]  /*0120*/  LDG.E R5, desc[UR8][R4.64] ;  /* 0x0000000804057981 */ /* 0x000ea2000c1e1900 */
[----:B0-----:R-:W-:-:S05]  /*0130*/  IMAD.IADD R0, R9, 0x1, R0 ;  /* 0x0000000109007824 */ /* 0x001fca00078e0200 */
[----:B------:R-:W-:Y:S02]  /*0140*/  ISETP.GE.AND P0, PT, R0, R3, PT ;  /* 0x000000030000720c */ /* 0x000fe40003f06270 */
[----:B--2---:R-:W-:-:S11]  /*0150*/  FMNMX R8, R5, R8, !PT ;  /* 0x0000000805087209 */ /* 0x004fd60007800000 */
[----:B------:R-:W-:Y:S05]  /*0160*/  @!P0 BRA `(.L_x_2) ;  /* 0xfffffffc00e48947 */ /* 0x000fea000383ffff */
.L_x_1:
[----:B------:R-:W-:Y:S05]  /*0170*/  BSYNC.RECONVERGENT B0 ;  /* 0x0000000000007941 */ /* 0x000fea0003800200 */
.L_x_0:
[----:B------:R-:W0:Y:S01]  /*0180*/  SHFL.DOWN PT, R5, R8, 0x10, 0x1f ;  /* 0x0a001f0008057f89 */ /* 0x000e2200000e0000 */
[----:B------:R-:W-:-:S13]  /*0190*/  ISETP.GT.U32.AND P1, PT, R2, 0x7, PT ;  /* 0x000000070200780c */ /* 0x000fda0003f24070 */
[----:B------:R-:W1:Y:S01]  /*01a0*/  @!P1 S2R R11, SR_CgaCtaId ;  /* 0x00000000000b9919 */ /* 0x000e620000008800 */
[----:B0-----:R-:W-:-:S05]  /*01b0*/  FMNMX R5, R5, R8, !PT ;  /* 0x0000000805057209 */ /* 0x001fca0007800000 */
[----:B------:R-:W0:Y:S02]  /*01c0*/  SHFL.DOWN PT, R0, R5, 0x8, 0x1f ;  /* 0x09001f0005007f89 */ /* 0x000e2400000e0000 */
[----:B0-----:R-:W-:Y:S02]  /*01d0*/  FMNMX R4, R5, R0, !PT ;  /* 0x0000000005047209 */ /* 0x001fe40007800000 */
[----:B------:R-:W-:-:S03]  /*01e0*/  LOP3.LUT R0, R2, 0x1f, RZ, 0xc0, !PT ;  /* 0x0000001f02007812 */ /* 0x000fc600078ec0ff */
[----:B------:R-:W0:Y:S01]  /*01f0*/  SHFL.DOWN PT, R7, R4, 0x4, 0x1f ;  /* 0x08801f0004077f89 */ /* 0x000e2200000e0000 */
[----:B------:R-:W-:-:S13]  /*0200*/  ISETP.NE.AND P0, PT, R0, RZ, PT ;  /* 0x000000ff0000720c */ /* 0x000fda0003f05270 */
[----:B------:R-:W2:Y:S01]  /*0210*/  @!P0 S2R R9, SR_CgaCtaId ;  /* 0x0000000000098919 */ /* 0x000ea20000008800 */
[----:B------:R-:W-:Y:S02]  /*0220*/  @!P0 MOV R0, 0x400 ;  /* 0x0000040000008802 */ /* 0x000fe40000000f00 */
[----:B0-----:R-:W-:Y:S02]  /*0230*/  FMNMX R7, R4, R7, !PT ;  /* 0x0000000704077209 */ /* 0x001fe40007800000 */
[----:B------:R-:W-:-:S03]  /*0240*/  @!P1 MOV R4, 0x400 ;  /* 0x0000040000049802 */ /* 0x000fc60000000f00 */
[----:B------:R-:W0:Y:S01]  /*0250*/  SHFL.DOWN PT, R6, R7, 0x2, 0x1f ;  /* 0x08401f0007067f89 */ /* 0x000e2200000e0000 */
[----:B-1----:R-:W-:Y:S01]  /*0260*/  @!P1 LEA R11, R11, R4, 0x18 ;  /* 0x000000040b0b9211 */ /* 0x002fe200078ec0ff */
[----:B------:R-:W-:Y:S01]  /*0270*/  IMAD.MOV.U32 R4, RZ, RZ, -0x800000 ;  /* 0xff800000ff047424 */ /* 0x000fe200078e00ff */
[----:B--2---:R-:W-:Y:S02]  /*0280*/  @!P0 LEA R9, R9, R0, 0x18 ;  /* 0x0000000009098211 */ /* 0x004fe400078ec0ff */
[----:B------:R-:W-:-:S04]  /*0290*/  SHF.R.U32.HI R0, RZ, 0x5, R2 ;  /* 0x00000005ff007819 */ /* 0x000fc80000011602 */
[----:B------:R-:W-:Y:S02]  /*02a0*/  @!P0 LEA R9, R0, R9, 0x2 ;  /* 0x0000000900098211 */ /* 0x000fe400078e10ff */
[----:B0-----:R-:W-:-:S05]  /*02b0*/  FMNMX R6, R7, R6, !PT ;  /* 0x0000000607067209 */ /* 0x001fca0007800000 */
[----:B------:R-:W0:Y:S02]  /*02c0*/  SHFL.DOWN PT, R5, R6, 0x1, 0x1f ;  /* 0x08201f0006057f89 */ /* 0x000e2400000e0000 */
[----:B0-----:R-:W-:Y:S01]  /*02d0*/  FMNMX R8, R6, R5, !PT ;  /* 0x0000000506087209 */ /* 0x001fe20007800000 */
[----:B------:R-:W-:-:S04]  /*02e0*/  @!P1 IMAD R5, R2, 0x4, R11 ;  /* 0x0000000402059824 */ /* 0x000fc800078e020b */
[----:B------:R0:W-:Y:S01]  /*02f0*/  @!P0 STS [R9], R8 ;  /* 0x0000000809008388 */ /* 0x0001e20000000800 */
[----:B------:R-:W-:Y:S06]  /*0300*/  BAR.SYNC.DEFER_BLOCKING 0x0 ;  /* 0x0000000000007b1d */ /* 0x000fec0000010000 */
[----:B------:R0:W1:Y:S01]  /*0310*/  @!P1 LDS R4, [R5] ;  /* 0x0000000005049984 */ /* 0x0000620000000800 */
[----:B------:R-:W-:-:S13]  /*0320*/  ISETP.GT.U32.AND P1, PT, R2, 0x1f, PT ;  /* 0x0000001f0200780c */ /* 0x000fda0003f24070 */
[----:B0-----:R-:W-:Y:S05]  /*0330*/  @P1 BRA `(.L_x_3) ;  /* 0x0000000000401947 */ /* 0x001fea0003800000 */
[----:B------:R-:W-:-:S03]  /*0340*/  UMOV UR4, 0xffffffff ;  /* 0xffffffff00047882 */ /* 0x000fc60000000000 */
[----:B------:R-:W-:Y:S05]  /*0350*/  BRA.DIV UR4, `(.L_x_4) ;  /* 0x0000000604f87947 */ /* 0x000fea000b800000 */
[----:B-1----:R-:W0:Y:S02]  /*0360*/  SHFL.DOWN PT, R5, R4, 0x10, 0x1f ;  /* 0x0a001f0004057f89 */ /* 0x002e2400000e0000 */
[----:B0-----:R-:W-:-:S05]  /*0370*/  FMNMX R5, R5, R4, !PT ;  /* 0x0000000405057209 */ /* 0x001fca0007800000 */
[----:B------:R-:W0:Y:S02]  /*0380*/  SHFL.DOWN PT, R6, R5, 0x8, 0x1f ;  /* 0x09001f0005067f89 */ /* 0x000e2400000e0000 */
[----:B0-----:R-:W-:-:S05]  /*0390*/  FMNMX R6, R5, R6, !PT ;  /* 0x0000000605067209 */ /* 0x001fca0007800000 */
[----:B------:R-:W0:Y:S02]  /*03a0*/  SHFL.DOWN PT, R7, R6, 0x4, 0x1f ;  /* 0x08801f0006077f89 */ /* 0x000e2400000e0000 */
[----:B0-----:R-:W-:-:S05]  /*03b0*/  FMNMX R7, R6, R7, !PT ;  /* 0x0000000706077209 */ /* 0x001fca0007800000 */
[----:B------:R-:W0:Y:S02]  /*03c0*/  SHFL.DOWN PT, R8, R7, 0x2, 0x1f ;  /* 0x08401f0007087f89 */ /* 0x000e2400000e0000 */
[----:B0-----:R-:W-:-:S05]  /*03d0*/  FMNMX R8, R7, R8, !PT ;  /* 0x0000000807087209 */ /* 0x001fca0007800000 */
[----:B------:R0:W1:Y:S02]  /*03e0*/  SHFL.DOWN PT, R9, R8, 0x1, 0x1f ;  /* 0x08201f0008097f89 */ /* 0x00006400000e0000 */
.L_x_18:
[----:B------:R-:W2:Y:S01]  /*03f0*/  @!P0 S2R R5, SR_CgaCtaId ;  /* 0x0000000000058919 */ /* 0x000ea20000008800 */
[----:B------:R-:W-:Y:S02]  /*0400*/  @!P0 MOV R4, 0x400 ;  /* 0x0000040000048802 */ /* 0x000fe40000000f00 */
[----:B-1----:R-:W-:Y:S02]  /*0410*/  FMNMX R9, R8, R9, !PT ;  /* 0x0000000908097209 */ /* 0x002fe40007800000 */
[----:B--2---:R-:W-:-:S05]  /*0420*/  @!P0 LEA R4, R5, R4, 0x18 ;  /* 0x0000000405048211 */ /* 0x004fca00078ec0ff */
[----:B------:R2:W-:Y:S02]  /*0430*/  @!P0 STS [R4], R9 ;  /* 0x0000000904008388 */ /* 0x0005e40000000800 */
.L_x_3:
[----:B------:R-:W-:Y:S01]  /*0440*/  ISETP.GE.AND P1, PT, R2, R3, PT ;  /* 0x000000030200720c */ /* 0x000fe20003f26270 */
[----:B------:R-:W-:Y:S05]  /*0450*/  WARPSYNC.ALL ;  /* 0x0000000000007948 */ /* 0x000fea0003800000 */
[----:B------:R-:W-:Y:S01]  /*0460*/  BAR.SYNC.DEFER_BLOCKING 0x0 ;  /* 0x0000000000007b1d */ /* 0x000fe20000010000 */
[----:B------:R-:W-:-:S05]  /*0470*/  IMAD.MOV.U32 R10, RZ, RZ, RZ ;  /* 0x000000ffff0a7224 */ /* 0x000fca00078e00ff */
[----:B------:R-:W-:Y:S04]  /*0480*/  BSSY.RECONVERGENT B0, `(.L_x_5) ;  /* 0x000001f000007945 */ /* 0x000fe80003800200 */
[----:B------:R-:W-:Y:S05]  /*0490*/  @P1 BRA `(.L_x_6) ;  /* 0x0000000000741947 */ /* 0x000fea0003800000 */
[----:B------:R-:W3:Y:S01]  /*04a0*/  S2UR UR5, SR_CgaCtaId ;  /* 0x00000000000579c3 */ /* 0x000ee20000008800 */
[----:B------:R-:W-:Y:S01]  /*04b0*/  UMOV UR4, 0x400 ;  /* 0x0000040000047882 */ /* 0x000fe20000000000 */
[----:B------:R-:W-:Y:S01]  /*04c0*/  IMAD.MOV.U32 R10, RZ, RZ, RZ ;  /* 0x000000ffff0a7224 */ /* 0x000fe200078e00ff */
[----:B------:R-:W-:-:S05]  /*04d0*/  MOV R12, R2 ;  /* 0x00000002000c7202 */ /* 0x000fca0000000f00 */
[----:B------:R-:W4:Y:S08]  /*04e0*/  LDC R19, c[0x0][0x360] ;  /* 0x0000d800ff137b82 */ /* 0x000f300000000800 */
[----:B-12---:R-:W1:Y:S01]  /*04f0*/  LDC.64 R4, c[0x0][0x380] ;  /* 0x0000e000ff047b82 */ /* 0x006e620000000a00 */
[----:B---3--:R-:W-:-:S07]  /*0500*/  ULEA UR4, UR5, UR4, 0x18 ;  /* 0x0000000405047291 */ /* 0x008fce000f8ec0ff */
[----:B------:R-:W2:Y:S02]  /*0510*/  LDC.64 R6, c[0x0][0x388] ;  /* 0x0000e200ff067b82 */ /* 0x000ea40000000a00 */
[----:B------:R-:W3:Y:S03]  /*0520*/  LDS R11, [UR4] ;  /* 0x00000004ff0b7984 */ /* 0x000ee60008000800 */
.L_x_7:
[----:B------:R-:W-:-:S04]  /*0530*/  IMAD R13, R3, UR6, R12 ;  /* 0x00000006030d7c24 */ /* 0x000fc8000f8e020c */
[----:B01----:R-:W-:-:S06]  /*0540*/  IMAD.WIDE R8, R13, 0x4, R4 ;  /* 0x000000040d087825 */ /* 0x003fcc00078e0204 */
[----:B------:R-:W3:Y:S01]  /*0550*/  LDG.E R8, desc[UR8][R8.64] ;  /* 0x0000000808087981 */ /* 0x000ee2000c1e1900 */
[----:B------:R-:W-:Y:S01]  /*0560*/  IMAD.MOV.U32 R15, RZ, RZ, 0x3bbb989d ;  /* 0x3bbb989dff0f7424 */ /* 0x000fe200078e00ff */
[----:B----4-:R-:W-:Y:S01]  /*0570*/  IADD3 R12, PT, PT, R19, R12, RZ ;  /* 0x0000000c130c7210 */ /* 0x010fe20007ffe0ff */
[----:B------:R-:W-:-:S03]  /*0580*/  IMAD.MOV.U32 R16, RZ, RZ, 0x437c0000 ;  /* 0x437c0000ff107424 */ /* 0x000fc600078e00ff */
[----:B------:R-:W-:Y:S01]  /*0590*/  ISETP.GE.AND P1, PT, R12, R3, PT ;  /* 0x000000030c00720c */ /* 0x000fe20003f26270 */
[----:B---3--:R-:W-:Y:S01]  /*05a0*/  FADD R14, -R11, R8 ;  /* 0x000000080b0e7221 */ /* 0x008fe20000000100 */
[----:B--2---:R-:W-:-:S04]  /*05b0*/  IMAD.WIDE R8, R13, 0x4, R6 ;  /* 0x000000040d087825 */ /* 0x004fc800078e0206 */
[----:B------:R-:W-:-:S04]  /*05c0*/  FFMA.SAT R15, R14, R15, 0.5 ;  /* 0x3f0000000e0f7423 */ /* 0x000fc8000000200f */
[----:B------:R-:W-:-:S04]  /*05d0*/  FFMA.RM R15, R15, R16, 12582913 ;  /* 0x4b4000010f0f7423 */ /* 0x000fc80000004010 */
[C---:B------:R-:W-:Y:S01]  /*05e0*/  FADD R17, R15.reuse, -12583039 ;  /* 0xcb40007f0f117421 */ /* 0x040fe20000000000 */
[----:B------:R-:W-:-:S03]  /*05f0*/  IMAD.SHL.U32 R15, R15, 0x800000, RZ ;  /* 0x008000000f0f7824 */ /* 0x000fc600078e00ff */
[----:B------:R-:W-:-:S04]  /*0600*/  FFMA R17, R14, 1.4426950216293334961, -R17 ;  /* 0x3fb8aa3b0e117823 */ /* 0x000fc80000000811 */
[----:B------:R-:W-:-:S04]  /*0610*/  FFMA R17, R14, 1.925963033500011079e-08, R17 ;  /* 0x32a570600e117823 */ /* 0x000fc80000000011 */
[----:B------:R-:W0:Y:S02]  /*0620*/  MUFU.EX2 R14, R17 ;  /* 0x00000011000e7308 */ /* 0x000e240000000800 */
[----:B0-----:R-:W-:-:S04]  /*0630*/  FMUL R15, R15, R14 ;  /* 0x0000000e0f0f7220 */ /* 0x001fc80000400000 */
[----:B------:R-:W-:Y:S01]  /*0640*/  FADD R10, R15, R10 ;  /* 0x0000000a0f0a7221 */ /* 0x000fe20000000000 */
[----:B------:R0:W-:Y:S01]  /*0650*/  STG.E desc[UR8][R8.64], R15 ;  /* 0x0000000f08007986 */ /* 0x0001e2000c101908 */
[----:B------:R-:W-:Y:S05]  /*0660*/  @!P1 BRA `(.L_x_7) ;  /* 0xfffffffc00b09947 */ /* 0x000fea000383ffff */
.L_x_6:
[----:B------:R-:W-:Y:S05]  /*0670*/  BSYNC.RECONVERGENT B0 ;  /* 0x0000000000007941 */ /* 0x000fea0003800200 */
.L_x_5:
[----:B------:R-:W3:Y:S01]  /*0680*/  SHFL.DOWN PT, R5, R10, 0x10, 0x1f ;  /* 0x0a001f000a057f89 */ /* 0x000ee200000e0000 */
[----:B------:R-:W-:Y:S02]  /*0690*/  ISETP.GT.U32.AND P1, PT, R2, 0x7, PT ;  /* 0x000000070200780c */ /* 0x000fe40003f24070 */
[----:B0-----:R-:W-:Y:S01]  /*06a0*/  @!P0 MOV R8, 0x400 ;  /* 0x0000040000088802 */ /* 0x001fe20000000f00 */
[----:B------:R-:W0:Y:S10]  /*06b0*/  @!P0 S2R R12, SR_CgaCtaId ;  /* 0x00000000000c8919 */ /* 0x000e340000008800 */
[----:B------:R-:W4:Y:S01]  /*06c0*/  @!P1 S2R R11, SR_CgaCtaId ;  /* 0x00000000000b9919 */ /* 0x000f220000008800 */
[----:B---3--:R-:W-:Y:S01]  /*06d0*/  FADD R5, R5, R10 ;  /* 0x0000000a05057221 */ /* 0x008fe20000000000 */
[----:B------:R-:W-:-:S04]  /*06e0*/  @!P1 MOV R10, 0x400 ;  /* 0x00000400000a9802 */ /* 0x000fc80000000f00 */
[----:B-12---:R-:W1:Y:S01]  /*06f0*/  SHFL.DOWN PT, R4, R5, 0x8, 0x1f ;  /* 0x09001f0005047f89 */ /* 0x006e6200000e0000 */
[----:B------:R-:W-:-:S05]  /*0700*/  @!P1 VIADD R10, R10, 0x20 ;  /* 0x000000200a0a9836 */ /* 0x000fca0000000000 */
[----:B----4-:R-:W-:Y:S01]  /*0710*/  @!P1 LEA R11, R11, R10, 0x18 ;  /* 0x0000000a0b0b9211 */ /* 0x010fe200078ec0ff */
[----:B-1----:R-:W-:Y:S01]  /*0720*/  FADD R4, R5, R4 ;  /* 0x0000000405047221 */ /* 0x002fe20000000000 */
[----:B------:R-:W-:-:S04]  /*0730*/  @!P0 VIADD R5, R8, 0x20 ;  /* 0x0000002008058836 */ /* 0x000fc80000000000 */
[----:B------:R-:W1:Y:S01]  /*0740*/  SHFL.DOWN PT, R7, R4, 0x4, 0x1f ;  /* 0x08801f0004077f89 */ /* 0x000e6200000e0000 */
[----:B0-----:R-:W-:-:S05]  /*0750*/  @!P0 LEA R5, R12, R5, 0x18 ;  /* 0x000000050c058211 */ /* 0x001fca00078ec0ff */
[----:B------:R-:W-:Y:S02]  /*0760*/  @!P0 IMAD R5, R0, 0x4, R5 ;  /* 0x0000000400058824 */ /* 0x000fe400078e0205 */
[----:B------:R-:W-:Y:S02]  /*0770*/  HFMA2 R0, -RZ, RZ, 0, 0 ;  /* 0x00000000ff007431 */ /* 0x000fe400000001ff */
[----:B-1----:R-:W-:Y:S01]  /*0780*/  FADD R7, R4, R7 ;  /* 0x0000000704077221 */ /* 0x002fe20000000000 */
[----:B------:R-:W-:-:S04]  /*0790*/  @!P1 IMAD R4, R2, 0x4, R11 ;  /* 0x0000000402049824 */ /* 0x000fc800078e020b */
[----:B------:R-:W0:Y:S02]  /*07a0*/  SHFL.DOWN PT, R6, R7, 0x2, 0x1f ;  /* 0x08401f0007067f89 */ /* 0x000e2400000e0000 */
[----:B0-----:R-:W-:-:S05]  /*07b0*/  FADD R6, R7, R6 ;  /* 0x0000000607067221 */ /* 0x001fca0000000000 */
[----:B------:R-:W0:Y:S02]  /*07c0*/  SHFL.DOWN PT, R9, R6, 0x1, 0x1f ;  /* 0x08201f0006097f89 */ /* 0x000e2400000e0000 */
[----:B0-----:R-:W-:-:S05]  /*07d0*/  FADD R8, R6, R9 ;  /* 0x0000000906087221 */ /* 0x001fca0000000000 */
        /* <DEDUP_REMOVED lines=8> */
[----:B0-----:R-:W-:-:S05]  /*0860*/  FADD R5, R5, R0 ;  /* 0x0000000005057221 */ /* 0x001fca0000000000 */
[----:B------:R-:W0:Y:S02]  /*0870*/  SHFL.DOWN PT, R4, R5, 0x8, 0x1f ;  /* 0x09001f0005047f89 */ /* 0x000e2400000e0000 */
[----:B0-----:R-:W-:-:S05]  /*0880*/  FADD R4, R5, R4 ;  /* 0x0000000405047221 */ /* 0x001fca0000000000 */
[----:B------:R-:W0:Y:S02]  /*0890*/  SHFL.DOWN PT, R7, R4, 0x4, 0x1f ;  /* 0x08801f0004077f89 */ /* 0x000e2400000e0000 */
[----:B0-----:R-:W-:-:S05]  /*08a0*/  FADD R7, R4, R7 ;  /* 0x0000000704077221 */ /* 0x001fca0000000000 */
[----:B------:R-:W0:Y:S02]  /*08b0*/  SHFL.DOWN PT, R6, R7, 0x2, 0x1f ;  /* 0x08401f0007067f89 */ /* 0x000e2400000e0000 */
[----:B0-----:R-:W-:-:S05]  /*08c0*/  FADD R6, R7, R6 ;  /* 0x0000000607067221 */ /* 0x001fca0000000000 */
[----:B------:R0:W1:Y:S02]  /*08d0*/  SHFL.DOWN PT, R9, R6, 0x1, 0x1f ;  /* 0x08201f0006097f89 */ /* 0x00006400000e0000 */
.L_x_24:
[----:B------:R-:W2:Y:S01]  /*08e0*/  @!P0 S2R R5, SR_CgaCtaId ;  /* 0x0000000000058919 */ /* 0x000ea20000008800 */
[----:B------:R-:W-:Y:S01]  /*08f0*/  @!P0 MOV R0, 0x400 ;  /* 0x0000040000008802 */ /* 0x000fe20000000f00 */
[----:B-1----:R-:W-:-:S03]  /*0900*/  FADD R9, R6, R9 ;  /* 0x0000000906097221 */ /* 0x002fc60000000000 */
[----:B--2---:R-:W-:-:S05]  /*0910*/  @!P0 LEA R0, R5, R0, 0x18 ;  /* 0x0000000005008211 */ /* 0x004fca00078ec0ff */
[----:B------:R2:W-:Y:S02]  /*0920*/  @!P0 STS [R0+0x20], R9 ;  /* 0x0000200900008388 */ /* 0x0005e40000000800 */
.L_x_8:
[----:B------:R-:W-:Y:S05]  /*0930*/  WARPSYNC.ALL ;  /* 0x0000000000007948 */ /* 0x000fea0003800000 */
[----:B------:R-:W-:Y:S01]  /*0940*/  BAR.SYNC.DEFER_BLOCKING 0x0 ;  /* 0x0000000000007b1d */ /* 0x000fe20000010000 */
[----:B------:R-:W-:-:S13]  /*0950*/  ISETP.GE.AND P0, PT, R2, R3, PT ;  /* 0x000000030200720c */ /* 0x000fda0003f06270 */
[----:B------:R-:W-:Y:S05]  /*0960*/  @P0 EXIT ;  /* 0x000000000000094d */ /* 0x000fea0003800000 */
[----:B------:R-:W3:Y:S01]  /*0970*/  S2UR UR5, SR_CgaCtaId ;  /* 0x00000000000579c3 */ /* 0x000ee20000008800 */
[----:B------:R-:W-:-:S07]  /*0980*/  UMOV UR4, 0x400 ;  /* 0x0000040000047882 */ /* 0x000fce0000000000 */
[----:B--2---:R-:W2:Y:S08]  /*0990*/  LDC R9, c[0x0][0x394] ;  /* 0x0000e500ff097b82 */ /* 0x004eb00000000800 */
[----:B------:R-:W4:Y:S01]  /*09a0*/  LDC.64 R4, c[0x0][0x388] ;  /* 0x0000e200ff047b82 */ /* 0x000f220000000a00 */
[----:B---3--:R-:W-:Y:S01]  /*09b0*/  ULEA UR4, UR5, UR4, 0x18 ;  /* 0x0000000405047291 */ /* 0x008fe2000f8ec0ff */
[----:B------:R-:W3:Y:S08]  /*09c0*/  LDCU UR5, c[0x0][0x394] ;  /* 0x00007280ff0577ac */ /* 0x000ef00008000800 */
[----:B------:R-:W0:Y:S02]  /*09d0*/  LDS R3, [UR4+0x20] ;  /* 0x00002004ff037984 */ /* 0x000e240008000800 */
[----:B------:R-:W0:Y:S02]  /*09e0*/  LDCU UR4, c[0x0][0x360] ;  /* 0x00006c00ff0477ac */ /* 0x000e240008000800 */
.L_x_12:
[----:B--2---:R-:W-:-:S04]  /*09f0*/  IMAD R7, R9, UR6, R2 ;  /* 0x0000000609077c24 */ /* 0x004fc8000f8e0202 */
[----:B0---4-:R-:W-:-:S05]  /*0a00*/  IMAD.WIDE R6, R7, 0x4, R4 ;  /* 0x0000000407067825 */ /* 0x011fca00078e0204 */
[----:B-1----:R-:W2:Y:S01]  /*0a10*/  LDG.E R0, desc[UR8][R6.64] ;  /* 0x0000000806007981 */ /* 0x002ea2000c1e1900 */
[----:B------:R-:W0:Y:S01]  /*0a20*/  MUFU.RCP R8, R3 ;  /* 0x0000000300087308 */ /* 0x000e220000001000 */
[----:B------:R-:W-:Y:S01]  /*0a30*/  BSSY.RECONVERGENT B0, `(.L_x_10) ;  /* 0x000000b000007945 */ /* 0x000fe20003800200 */
[----:B0-----:R-:W-:-:S04]  /*0a40*/  FFMA R11, -R3, R8, 1 ;  /* 0x3f800000030b7423 */ /* 0x001fc80000000108 */
[----:B------:R-:W-:Y:S02]  /*0a50*/  FFMA R11, R8, R11, R8 ;  /* 0x0000000b080b7223 */ /* 0x000fe40000000008 */
[----:B--2---:R-:W0:Y:S02]  /*0a60*/  FCHK P0, R0, R3 ;  /* 0x0000000300007302 */ /* 0x004e240000000000 */
[----:B------:R-:W-:-:S04]  /*0a70*/  FFMA R8, R0, R11, RZ ;  /* 0x0000000b00087223 */ /* 0x000fc800000000ff */
[----:B------:R-:W-:-:S04]  /*0a80*/  FFMA R10, -R3, R8, R0 ;  /* 0x00000008030a7223 */ /* 0x000fc80000000100 */
[----:B------:R-:W-:Y:S01]  /*0a90*/  FFMA R11, R11, R10, R8 ;  /* 0x0000000a0b0b7223 */ /* 0x000fe20000000008 */
[----:B0-----:R-:W-:Y:S06]  /*0aa0*/  @!P0 BRA `(.L_x_11) ;  /* 0x00000000000c8947 */ /* 0x001fec0003800000 */
[----:B------:R-:W-:-:S07]  /*0ab0*/  MOV R8, 0xad0 ;  /* 0x00000ad000087802 */ /* 0x000fce0000000f00 */
[----:B---3--:R-:W-:Y:S05]  /*0ac0*/  CALL.REL.NOINC `($__internal_0_$__cuda_sm3x_div_rn_noftz_f32_slowpath) ;  /* 0x00000004003c7944 */ /* 0x008fea0003c00000 */
[----:B------:R-:W-:-:S07]  /*0ad0*/  IMAD.MOV.U32 R11, RZ, RZ, R0 ;  /* 0x000000ffff0b7224 */ /* 0x000fce00078e0000 */
.L_x_11:
[----:B---3--:R-:W-:Y:S05]  /*0ae0*/  BSYNC.RECONVERGENT B0 ;  /* 0x0000000000007941 */ /* 0x008fea0003800200 */
.L_x_10:
[----:B------:R0:W-:Y:S01]  /*0af0*/  STG.E desc[UR8][R6.64], R11 ;  /* 0x0000000b06007986 */ /* 0x0001e2000c101908 */
[----:B------:R-:W-:-:S05]  /*0b00*/  VIADD R2, R2, UR4 ;  /* 0x0000000402027c36 */ /* 0x000fca0008000000 */
[----:B------:R-:W-:-:S13]  /*0b10*/  ISETP.GE.AND P0, PT, R2, UR5, PT ;  /* 0x0000000502007c0c */ /* 0x000fda000bf06270 */
[----:B0-----:R-:W-:Y:S05]  /*0b20*/  @!P0 BRA `(.L_x_12) ;  /* 0xfffffffc00b08947 */ /* 0x001fea000383ffff */
[----:B------:R-:W-:Y:S05]  /*0b30*/  EXIT ;  /* 0x000000000000794d */ /* 0x000fea0003800000 */
.L_x_4:
[----:B-1----:R-:W-:Y:S01]  /*0b40*/  MOV R11, R4 ;  /* 0x00000004000b7202 */ /* 0x002fe20000000f00 */
[----:B------:R-:W-:Y:S02]  /*0b50*/  IMAD.MOV.U32 R12, RZ, RZ, 0x10 ;  /* 0x00000010ff0c7424 */ /* 0x000fe400078e00ff */
[----:B------:R-:W-:Y:S02]  /*0b60*/  IMAD.MOV.U32 R13, RZ, RZ, 0x1f ;  /* 0x0000001fff0d7424 */ /* 0x000fe400078e00ff */
[----:B------:R-:W-:-:S07]  /*0b70*/  IMAD.MOV.U32 R10, RZ, RZ, -0x1 ;  /* 0xffffffffff0a7424 */ /* 0x000fce00078e00ff */
[----:B------:R-:W-:Y:S05]  /*0b80*/  WARPSYNC.COLLECTIVE R10, `(.L_x_13) ;  /* 0x000000000a087348 */ /* 0x000fea0003c00000 */
[----:B------:R0:W1:Y:S02]  /*0b90*/  SHFL.DOWN P1, R9, R11, R12, R13 ;  /* 0x0800000c0b097389 */ /* 0x000064000002000d */
[----:B01----:R-:W-:Y:S05]  /*0ba0*/  ENDCOLLECTIVE ;  /* 0x000000000000791b */ /* 0x003fea0003800000 */
.L_x_13:
[----:B------:R-:W-:Y:S01]  /*0bb0*/  IMAD.MOV.U32 R12, RZ, RZ, 0x8 ;  /* 0x00000008ff0c7424 */ /* 0x000fe200078e00ff */
[----:B------:R-:W-:-:S04]  /*0bc0*/  MOV R5, R9 ;  /* 0x0000000900057202 */ /* 0x000fc80000000f00 */
[----:B------:R-:W-:-:S05]  /*0bd0*/  FMNMX R5, R5, R4, !PT ;  /* 0x0000000405057209 */ /* 0x000fca0007800000 */
[----:B------:R-:W-:-:S07]  /*0be0*/  IMAD.MOV.U32 R11, RZ, RZ, R5 ;  /* 0x000000ffff0b7224 */ /* 0x000fce00078e0005 */
[----:B------:R-:W-:Y:S05]  /*0bf0*/  WARPSYNC.COLLECTIVE R10, `(.L_x_14) ;  /* 0x000000000a087348 */ /* 0x000fea0003c00000 */
[----:B------:R0:W1:Y:S02]  /*0c00*/  SHFL.DOWN P1, R9, R11, R12, R13 ;  /* 0x0800000c0b097389 */ /* 0x000064000002000d */
[----:B01----:R-:W-:Y:S05]  /*0c10*/  ENDCOLLECTIVE ;  /* 0x000000000000791b */ /* 0x003fea0003800000 */
.L_x_14:
[----:B------:R-:W-:Y:S02]  /*0c20*/  IMAD.MOV.U32 R12, RZ, RZ, 0x4 ;  /* 0x00000004ff0c7424 */ /* 0x000fe400078e00ff */
[----:B------:R-:W-:-:S05]  /*0c30*/  IMAD.MOV.U32 R6, RZ, RZ, R9 ;  /* 0x000000ffff067224 */ /* 0x000fca00078e0009 */
[----:B------:R-:W-:-:S04]  /*0c40*/  FMNMX R6, R5, R6, !PT ;  /* 0x0000000605067209 */ /* 0x000fc80007800000 */
[----:B------:R-:W-:-:S07]  /*0c50*/  MOV R11, R6 ;  /* 0x00000006000b7202 */ /* 0x000fce0000000f00 */
[----:B------:R-:W-:Y:S05]  /*0c60*/  WARPSYNC.COLLECTIVE R10, `(.L_x_15) ;  /* 0x000000000a087348 */ /* 0x000fea0003c00000 */
[----:B------:R0:W1:Y:S02]  /*0c70*/  SHFL.DOWN P1, R9, R11, R12, R13 ;  /* 0x0800000c0b097389 */ /* 0x000064000002000d */
[----:B01----:R-:W-:Y:S05]  /*0c80*/  ENDCOLLECTIVE ;  /* 0x000000000000791b */ /* 0x003fea0003800000 */
.L_x_15:
[----:B------:R-:W-:Y:S02]  /*0c90*/  HFMA2 R12, -RZ, RZ, 0, 1.1920928955078125e-07 ;  /* 0x00000002ff0c7431 */ /* 0x000fe400000001ff */
[----:B------:R-:W-:-:S05]  /*0ca0*/  IMAD.MOV.U32 R7, RZ, RZ, R9 ;  /* 0x000000ffff077224 */ /* 0x000fca00078e0009 */
[----:B------:R-:W-:-:S05]  /*0cb0*/  FMNMX R7, R6, R7, !PT ;  /* 0x0000000706077209 */ /* 0x000fca0007800000 */
[----:B------:R-:W-:-:S07]  /*0cc0*/  IMAD.MOV.U32 R11, RZ, RZ, R7 ;  /* 0x000000ffff0b7224 */ /* 0x000fce00078e0007 */
[----:B------:R-:W-:Y:S05]  /*0cd0*/  WARPSYNC.COLLECTIVE R10, `(.L_x_16) ;  /* 0x000000000a087348 */ /* 0x000fea0003c00000 */
[----:B------:R0:W1:Y:S02]  /*0ce0*/  SHFL.DOWN P1, R9, R11, R12, R13 ;  /* 0x0800000c0b097389 */ /* 0x000064000002000d */
[----:B01----:R-:W-:Y:S05]  /*0cf0*/  ENDCOLLECTIVE ;  /* 0x000000000000791b */ /* 0x003fea0003800000 */
.L_x_16:
[----:B------:R-:W-:Y:S02]  /*0d00*/  IMAD.MOV.U32 R12, RZ, RZ, 0x1 ;  /* 0x00000001ff0c7424 */ /* 0x000fe400078e00ff */
[----:B------:R-:W-:-:S05]  /*0d10*/  IMAD.MOV.U32 R8, RZ, RZ, R9 ;  /* 0x000000ffff087224 */ /* 0x000fca00078e0009 */
[----:B------:R-:W-:-:S05]  /*0d20*/  FMNMX R8, R7, R8, !PT ;  /* 0x0000000807087209 */ /* 0x000fca0007800000 */
[----:B------:R-:W-:-:S07]  /*0d30*/  IMAD.MOV.U32 R11, RZ, RZ, R8 ;  /* 0x000000ffff0b7224 */ /* 0x000fce00078e0008 */
[----:B------:R-:W-:Y:S05]  /*0d40*/  WARPSYNC.COLLECTIVE R10, `(.L_x_17) ;  /* 0x000000000a087348 */ /* 0x000fea0003c00000 */
[----:B------:R0:W1:Y:S02]  /*0d50*/  SHFL.DOWN P1, R9, R11, R12, R13 ;  /* 0x0800000c0b097389 */ /* 0x000064000002000d */
[----:B01----:R-:W-:Y:S05]  /*0d60*/  ENDCOLLECTIVE ;  /* 0x000000000000791b */ /* 0x003fea0003800000 */
.L_x_17:
[----:B------:R-:W-:Y:S05]  /*0d70*/  BRA `(.L_x_18) ;  /* 0xfffffff4009c7947 */ /* 0x000fea000383ffff */
.L_x_9:
[----:B-1----:R-:W-:Y:S01]  /*0d80*/  MOV R11, R0 ;  /* 0x00000000000b7202 */ /* 0x002fe20000000f00 */
[----:B------:R-:W-:Y:S02]  /*0d90*/  IMAD.MOV.U32 R12, RZ, RZ, 0x10 ;  /* 0x00000010ff0c7424 */ /* 0x000fe400078e00ff */
[----:B------:R-:W-:Y:S02]  /*0da0*/  IMAD.MOV.U32 R13, RZ, RZ, 0x1f ;  /* 0x0000001fff0d7424 */ /* 0x000fe400078e00ff */
[----:B------:R-:W-:-:S07]  /*0db0*/  IMAD.MOV.U32 R10, RZ, RZ, -0x1 ;  /* 0xffffffffff0a7424 */ /* 0x000fce00078e00ff */
[----:B------:R-:W-:Y:S05]  /*0dc0*/  WARPSYNC.COLLECTIVE R10, `(.L_x_19) ;  /* 0x000000000a087348 */ /* 0x000fea0003c00000 */
[----:B------:R0:W1:Y:S02]  /*0dd0*/  SHFL.DOWN P1, R9, R11, R12, R13 ;  /* 0x0800000c0b097389 */ /* 0x000064000002000d */
[----:B01----:R-:W-:Y:S05]  /*0de0*/  ENDCOLLECTIVE ;  /* 0x000000000000791b */ /* 0x003fea0003800000 */
.L_x_19:
[----:B------:R-:W-:Y:S01]  /*0df0*/  IMAD.MOV.U32 R12, RZ, RZ, 0x8 ;  /* 0x00000008ff0c7424 */ /* 0x000fe200078e00ff */
[----:B------:R-:W-:-:S05]  /*0e00*/  MOV R5, R9 ;  /* 0x0000000900057202 */ /* 0x000fca0000000f00 */
[----:B------:R-:W-:-:S04]  /*0e10*/  FADD R5, R5, R0 ;  /* 0x0000000005057221 */ /* 0x000fc80000000000 */
[----:B------:R-:W-:-:S07]  /*0e20*/  IMAD.MOV.U32 R11, RZ, RZ, R5 ;  /* 0x000000ffff0b7224 */ /* 0x000fce00078e0005 */
[----:B------:R-:W-:Y:S05]  /*0e30*/  WARPSYNC.COLLECTIVE R10, `(.L_x_20) ;  /* 0x000000000a087348 */ /* 0x000fea0003c00000 */
[----:B------:R0:W1:Y:S02]  /*0e40*/  SHFL.DOWN P1, R9, R11, R12, R13 ;  /* 0x0800000c0b097389 */ /* 0x000064000002000d */
[----:B01----:R-:W-:Y:S05]  /*0e50*/  ENDCOLLECTIVE ;  /* 0x000000000000791b */ /* 0x003fea0003800000 */
.L_x_20:
[----:B------:R-:W-:Y:S02]  /*0e60*/  IMAD.MOV.U32 R12, RZ, RZ, 0x4 ;  /* 0x00000004ff0c7424 */ /* 0x000fe400078e00ff */
[----:B------:R-:W-:-:S04]  /*0e70*/  IMAD.MOV.U32 R4, RZ, RZ, R9 ;  /* 0x000000ffff047224 */ /* 0x000fc800078e0009 */
[----:B------:R-:W-:-:S05]  /*0e80*/  FADD R4, R5, R4 ;  /* 0x0000000405047221 */ /* 0x000fca0000000000 */
[----:B------:R-:W-:-:S07]  /*0e90*/  MOV R11, R4 ;  /* 0x00000004000b7202 */ /* 0x000fce0000000f00 */
[----:B------:R-:W-:Y:S05]  /*0ea0*/  WARPSYNC.COLLECTIVE R10, `(.L_x_21) ;  /* 0x000000000a087348 */ /* 0x000fea0003c00000 */
[----:B------:R0:W1:Y:S02]  /*0eb0*/  SHFL.DOWN P1, R9, R11, R12, R13 ;  /* 0x0800000c0b097389 */ /* 0x000064000002000d */
[----:B01----:R-:W-:Y:S05]  /*0ec0*/  ENDCOLLECTIVE ;  /* 0x000000000000791b */ /* 0x003fea0003800000 */
.L_x_21:
[----:B------:R-:W-:Y:S02]  /*0ed0*/  HFMA2 R12, -RZ, RZ, 0, 1.1920928955078125e-07 ;  /* 0x00000002ff0c7431 */ /* 0x000fe400000001ff */
[----:B------:R-:W-:-:S04]  /*0ee0*/  IMAD.MOV.U32 R7, RZ, RZ, R9 ;  /* 0x000000ffff077224 */ /* 0x000fc800078e0009 */
[----:B------:R-:W-:-:S04]  /*0ef0*/  FADD R7, R4, R7 ;  /* 0x0000000704077221 */ /* 0x000fc80000000000 */
[----:B------:R-:W-:-:S07]  /*0f00*/  IMAD.MOV.U32 R11, RZ, RZ, R7 ;  /* 0x000000ffff0b7224 */ /* 0x000fce00078e0007 */
[----:B------:R-:W-:Y:S05]  /*0f10*/  WARPSYNC.COLLECTIVE R10, `(.L_x_22) ;  /* 0x000000000a087348 */ /* 0x000fea0003c00000 */
[----:B------:R0:W1:Y:S02]  /*0f20*/  SHFL.DOWN P1, R9, R11, R12, R13 ;  /* 0x0800000c0b097389 */ /* 0x000064000002000d */
[----:B01----:R-:W-:Y:S05]  /*0f30*/  ENDCOLLECTIVE ;  /* 0x000000000000791b */ /* 0x003fea0003800000 */
.L_x_22:
[----:B------:R-:W-:Y:S02]  /*0f40*/  IMAD.MOV.U32 R12, RZ, RZ, 0x1 ;  /* 0x00000001ff0c7424 */ /* 0x000fe400078e00ff */
[----:B------:R-:W-:-:S04]  /*0f50*/  IMAD.MOV.U32 R6, RZ, RZ, R9 ;  /* 0x000000ffff067224 */ /* 0x000fc800078e0009 */
[----:B------:R-:W-:-:S04]  /*0f60*/  FADD R6, R7, R6 ;  /* 0x0000000607067221 */ /* 0x000fc80000000000 */
[----:B------:R-:W-:-:S07]  /*0f70*/  IMAD.MOV.U32 R11, RZ, RZ, R6 ;  /* 0x000000ffff0b7224 */ /* 0x000fce00078e0006 */
[----:B------:R-:W-:Y:S05]  /*0f80*/  WARPSYNC.COLLECTIVE R10, `(.L_x_23) ;  /* 0x000000000a087348 */ /* 0x000fea0003c00000 */
[----:B------:R0:W1:Y:S02]  /*0f90*/  SHFL.DOWN P1, R9, R11, R12, R13 ;  /* 0x0800000c0b097389 */ /* 0x000064000002000d */
[----:B01----:R-:W-:Y:S05]  /*0fa0*/  ENDCOLLECTIVE ;  /* 0x000000000000791b */ /* 0x003fea0003800000 */
.L_x_23:
[----:B------:R-:W-:Y:S05]  /*0fb0*/  BRA `(.L_x_24) ;  /* 0xfffffff800487947 */ /* 0x000fea000383ffff */
        .weak           $__internal_0_$__cuda_sm3x_div_rn_noftz_f32_slowpath
        .type           $__internal_0_$__cuda_sm3x_div_rn_noftz_f32_slowpath,@function
        .size           $__internal_0_$__cuda_sm3x_div_rn_noftz_f32_slowpath,(.L_x_37 - $__internal_0_$__cuda_sm3x_div_rn_noftz_f32_slowpath)
$__internal_0_$__cuda_sm3x_div_rn_noftz_f32_slowpath:
[--C-:B------:R-:W-:Y:S01]  /*0fc0*/  SHF.R.U32.HI R11, RZ, 0x17, R3.reuse ;  /* 0x00000017ff0b7819 */ /* 0x100fe20000011603 */
[----:B------:R-:W-:Y:S01]  /*0fd0*/  BSSY.RECONVERGENT B1, `(.L_x_25) ;  /* 0x0000064000017945 */ /* 0x000fe20003800200 */
[--C-:B------:R-:W-:Y:S01]  /*0fe0*/  SHF.R.U32.HI R10, RZ, 0x17, R0.reuse ;  /* 0x00000017ff0a7819 */ /* 0x100fe20000011600 */
[----:B------:R-:W-:Y:S01]  /*0ff0*/  IMAD.MOV.U32 R12, RZ, RZ, R0 ;  /* 0x000000ffff0c7224 */ /* 0x000fe200078e0000 */
[----:B------:R-:W-:Y:S01]  /*1000*/  LOP3.LUT R11, R11, 0xff, RZ, 0xc0, !PT ;  /* 0x000000ff0b0b7812 */ /* 0x000fe200078ec0ff */
[----:B------:R-:W-:Y:S01]  /*1010*/  IMAD.MOV.U32 R13, RZ, RZ, R3 ;  /* 0x000000ffff0d7224 */ /* 0x000fe200078e0003 */
[----:B------:R-:W-:Y:S02]  /*1020*/  LOP3.LUT R16, R10, 0xff, RZ, 0xc0, !PT ;  /* 0x000000ff0a107812 */ /* 0x000fe400078ec0ff */
[----:B------:R-:W-:-:S03]  /*1030*/  IADD3 R14, PT, PT, R11, -0x1, RZ ;  /* 0xffffffff0b0e7810 */ /* 0x000fc60007ffe0ff */
[----:B------:R-:W-:Y:S01]  /*1040*/  VIADD R15, R16, 0xffffffff ;  /* 0xffffffff100f7836 */ /* 0x000fe20000000000 */
[----:B------:R-:W-:-:S04]  /*1050*/  ISETP.GT.U32.AND P0, PT, R14, 0xfd, PT ;  /* 0x000000fd0e00780c */ /* 0x000fc80003f04070 */
[----:B------:R-:W-:-:S13]  /*1060*/  ISETP.GT.U32.OR P0, PT, R15, 0xfd, P0 ;  /* 0x000000fd0f00780c */ /* 0x000fda0000704470 */
[----:B------:R-:W-:Y:S01]  /*1070*/  @!P0 MOV R10, RZ ;  /* 0x000000ff000a8202 */ /* 0x000fe20000000f00 */
[----:B------:R-:W-:Y:S06]  /*1080*/  @!P0 BRA `(.L_x_26) ;  /* 0x00000000005c8947 */ /* 0x000fec0003800000 */
[----:B------:R-:W-:Y:S02]  /*1090*/  FSETP.GTU.FTZ.AND P1, PT, |R3|, +INF , PT ;  /* 0x7f8000000300780b */ /* 0x000fe40003f3c200 */
[----:B------:R-:W-:-:S04]  /*10a0*/  FSETP.GTU.FTZ.AND P0, PT, |R0|, +INF , PT ;  /* 0x7f8000000000780b */ /* 0x000fc80003f1c200 */
[----:B------:R-:W-:-:S13]  /*10b0*/  PLOP3.LUT P0, PT, P0, P1, PT, 0xf8, 0x8f ;  /* 0x00000000008f781c */ /* 0x000fda0000703f70 */
[----:B------:R-:W-:Y:S05]  /*10c0*/  @P0 BRA `(.L_x_27) ;  /* 0x00000004004c0947 */ /* 0x000fea0003800000 */
[----:B------:R-:W-:-:S13]  /*10d0*/  LOP3.LUT P0, RZ, R13, 0x7fffffff, R12, 0xc8, !PT ;  /* 0x7fffffff0dff7812 */ /* 0x000fda000780c80c */
[----:B------:R-:W-:Y:S05]  /*10e0*/  @!P0 BRA `(.L_x_28) ;  /* 0x00000004003c8947 */ /* 0x000fea0003800000 */
[C---:B------:R-:W-:Y:S02]  /*10f0*/  FSETP.NEU.FTZ.AND P2, PT, |R0|.reuse, +INF , PT ;  /* 0x7f8000000000780b */ /* 0x040fe40003f5d200 */
[----:B------:R-:W-:Y:S02]  /*1100*/  FSETP.NEU.FTZ.AND P1, PT, |R3|, +INF , PT ;  /* 0x7f8000000300780b */ /* 0x000fe40003f3d200 */
[----:B------:R-:W-:-:S11]  /*1110*/  FSETP.NEU.FTZ.AND P0, PT, |R0|, +INF , PT ;  /* 0x7f8000000000780b */ /* 0x000fd60003f1d200 */
[----:B------:R-:W-:Y:S05]  /*1120*/  @!P1 BRA !P2, `(.L_x_28) ;  /* 0x00000004002c9947 */ /* 0x000fea0005000000 */
[----:B------:R-:W-:-:S04]  /*1130*/  LOP3.LUT P2, RZ, R12, 0x7fffffff, RZ, 0xc0, !PT ;  /* 0x7fffffff0cff7812 */ /* 0x000fc8000784c0ff */
[----:B------:R-:W-:-:S13]  /*1140*/  PLOP3.LUT P1, PT, P1, P2, PT, 0x2f, 0xf2 ;  /* 0x0000000000f2781c */ /* 0x000fda0000f24577 */
[----:B------:R-:W-:Y:S05]  /*1150*/  @P1 BRA `(.L_x_29) ;  /* 0x0000000400181947 */ /* 0x000fea0003800000 */
[----:B------:R-:W-:-:S04]  /*1160*/  LOP3.LUT P1, RZ, R13, 0x7fffffff, RZ, 0xc0, !PT ;  /* 0x7fffffff0dff7812 */ /* 0x000fc8000782c0ff */
[----:B------:R-:W-:-:S13]  /*1170*/  PLOP3.LUT P0, PT, P0, P1, PT, 0x2f, 0xf2 ;  /* 0x0000000000f2781c */ /* 0x000fda0000702577 */
[----:B------:R-:W-:Y:S05]  /*1180*/  @P0 BRA `(.L_x_30) ;  /* 0x0000000400000947 */ /* 0x000fea0003800000 */
[----:B------:R-:W-:Y:S02]  /*1190*/  ISETP.GE.AND P0, PT, R15, RZ, PT ;  /* 0x000000ff0f00720c */ /* 0x000fe40003f06270 */
[----:B------:R-:W-:-:S11]  /*11a0*/  ISETP.GE.AND P1, PT, R14, RZ, PT ;  /* 0x000000ff0e00720c */ /* 0x000fd60003f26270 */
[----:B------:R-:W-:Y:S02]  /*11b0*/  @P0 IMAD.MOV.U32 R10, RZ, RZ, RZ ;  /* 0x000000ffff0a0224 */ /* 0x000fe400078e00ff */
[----:B------:R-:W-:Y:S01]  /*11c0*/  @!P0 FFMA R12, R0, 1.84467440737095516160e+19, RZ ;  /* 0x5f800000000c8823 */ /* 0x000fe200000000ff */
[----:B------:R-:W-:Y:S02]  /*11d0*/  @!P0 IMAD.MOV.U32 R10, RZ, RZ, -0x40 ;  /* 0xffffffc0ff0a8424 */ /* 0x000fe400078e00ff */
[----:B------:R-:W-:Y:S02]  /*11e0*/  @!P1 FFMA R13, R3, 1.84467440737095516160e+19, RZ ;  /* 0x5f800000030d9823 */ /* 0x000fe400000000ff */
[----:B------:R-:W-:-:S07]  /*11f0*/  @!P1 VIADD R10, R10, 0x40 ;  /* 0x000000400a0a9836 */ /* 0x000fce0000000000 */
.L_x_26:
[----:B------:R-:W-:Y:S01]  /*1200*/  LEA R0, R11, 0xc0800000, 0x17 ;  /* 0xc08000000b007811 */ /* 0x000fe200078eb8ff */
[----:B------:R-:W-:Y:S03]  /*1210*/  BSSY.RECONVERGENT B2, `(.L_x_31) ;  /* 0x0000036000027945 */ /* 0x000fe60003800200 */
[----:B------:R-:W-:Y:S01]  /*1220*/  IADD3 R14, PT, PT, -R0, R13, RZ ;  /* 0x0000000d000e7210 */ /* 0x000fe20007ffe1ff */
[----:B------:R-:W-:-:S03]  /*1230*/  VIADD R13, R16, 0xffffff81 ;  /* 0xffffff81100d7836 */ /* 0x000fc60000000000 */
[----:B------:R-:W0:Y:S01]  /*1240*/  MUFU.RCP R15, R14 ;  /* 0x0000000e000f7308 */ /* 0x000e220000001000 */
[----:B------:R-:W-:Y:S01]  /*1250*/  FADD.FTZ R17, -R14, -RZ ;  /* 0x800000ff0e117221 */ /* 0x000fe20000010100 */
[C---:B------:R-:W-:Y:S01]  /*1260*/  IMAD R0, R13.reuse, -0x800000, R12 ;  /* 0xff8000000d007824 */ /* 0x040fe200078e020c */
[----:B------:R-:W-:-:S05]  /*1270*/  IADD3 R13, PT, PT, R13, 0x7f, -R11 ;  /* 0x0000007f0d0d7810 */ /* 0x000fca0007ffe80b */
[----:B------:R-:W-:Y:S02]  /*1280*/  IMAD.IADD R13, R13, 0x1, R10 ;  /* 0x000000010d0d7824 */ /* 0x000fe400078e020a */
[----:B0-----:R-:W-:-:S04]  /*1290*/  FFMA R16, R15, R17, 1 ;  /* 0x3f8000000f107423 */ /* 0x001fc80000000011 */
[----:B------:R-:W-:-:S04]  /*12a0*/  FFMA R19, R15, R16, R15 ;  /* 0x000000100f137223 */ /* 0x000fc8000000000f */
[----:B------:R-:W-:-:S04]  /*12b0*/  FFMA R12, R0, R19, RZ ;  /* 0x00000013000c7223 */ /* 0x000fc800000000ff */
[----:B------:R-:W-:-:S04]  /*12c0*/  FFMA R15, R17, R12, R0 ;  /* 0x0000000c110f7223 */ /* 0x000fc80000000000 */
[----:B------:R-:W-:-:S04]  /*12d0*/  FFMA R16, R19, R15, R12 ;  /* 0x0000000f13107223 */ /* 0x000fc8000000000c */
[----:B------:R-:W-:-:S04]  /*12e0*/  FFMA R17, R17, R16, R0 ;  /* 0x0000001011117223 */ /* 0x000fc80000000000 */
[----:B------:R-:W-:-:S05]  /*12f0*/  FFMA R0, R19, R17, R16 ;  /* 0x0000001113007223 */ /* 0x000fca0000000010 */
[----:B------:R-:W-:-:S04]  /*1300*/  SHF.R.U32.HI R11, RZ, 0x17, R0 ;  /* 0x00000017ff0b7819 */ /* 0x000fc80000011600 */
[----:B------:R-:W-:-:S05]  /*1310*/  LOP3.LUT R11, R11, 0xff, RZ, 0xc0, !PT ;  /* 0x000000ff0b0b7812 */ /* 0x000fca00078ec0ff */
[----:B------:R-:W-:-:S05]  /*1320*/  IMAD.IADD R14, R11, 0x1, R13 ;  /* 0x000000010b0e7824 */ /* 0x000fca00078e020d */
[----:B------:R-:W-:-:S04]  /*1330*/  IADD3 R10, PT, PT, R14, -0x1, RZ ;  /* 0xffffffff0e0a7810 */ /* 0x000fc80007ffe0ff */
[----:B------:R-:W-:-:S13]  /*1340*/  ISETP.GE.U32.AND P0, PT, R10, 0xfe, PT ;  /* 0x000000fe0a00780c */ /* 0x000fda0003f06070 */
[----:B------:R-:W-:Y:S05]  /*1350*/  @!P0 BRA `(.L_x_32) ;  /* 0x0000000000808947 */ /* 0x000fea0003800000 */
[----:B------:R-:W-:-:S13]  /*1360*/  ISETP.GT.AND P0, PT, R14, 0xfe, PT ;  /* 0x000000fe0e00780c */ /* 0x000fda0003f04270 */
[----:B------:R-:W-:Y:S05]  /*1370*/  @P0 BRA `(.L_x_33) ;  /* 0x00000000006c0947 */ /* 0x000fea0003800000 */
[----:B------:R-:W-:-:S13]  /*1380*/  ISETP.GE.AND P0, PT, R14, 0x1, PT ;  /* 0x000000010e00780c */ /* 0x000fda0003f06270 */
[----:B------:R-:W-:Y:S05]  /*1390*/  @P0 BRA `(.L_x_34) ;  /* 0x0000000000740947 */ /* 0x000fea0003800000 */
[----:B------:R-:W-:Y:S02]  /*13a0*/  ISETP.GE.AND P0, PT, R14, -0x18, PT ;  /* 0xffffffe80e00780c */ /* 0x000fe40003f06270 */
[----:B------:R-:W-:-:S11]  /*13b0*/  LOP3.LUT R0, R0, 0x80000000, RZ, 0xc0, !PT ;  /* 0x8000000000007812 */ /* 0x000fd600078ec0ff */
[----:B------:R-:W-:Y:S05]  /*13c0*/  @!P0 BRA `(.L_x_34) ;  /* 0x0000000000688947 */ /* 0x000fea0003800000 */
[CCC-:B------:R-:W-:Y:S01]  /*13d0*/  FFMA.RZ R10, R19.reuse, R17.reuse, R16.reuse ;  /* 0x00000011130a7223 */ /* 0x1c0fe2000000c010 */
[C---:B------:R-:W-:Y:S02]  /*13e0*/  VIADD R13, R14.reuse, 0x20 ;  /* 0x000000200e0d7836 */ /* 0x040fe40000000000 */
[CCC-:B------:R-:W-:Y:S01]  /*13f0*/  FFMA.RM R11, R19.reuse, R17.reuse, R16.reuse ;  /* 0x00000011130b7223 */ /* 0x1c0fe20000004010 */
[----:B------:R-:W-:Y:S02]  /*1400*/  ISETP.NE.AND P2, PT, R14, RZ, PT ;  /* 0x000000ff0e00720c */ /* 0x000fe40003f45270 */
[----:B------:R-:W-:Y:S01]  /*1410*/  LOP3.LUT R12, R10, 0x7fffff, RZ, 0xc0, !PT ;  /* 0x007fffff0a0c7812 */ /* 0x000fe200078ec0ff */
[----:B------:R-:W-:Y:S01]  /*1420*/  FFMA.RP R10, R19, R17, R16 ;  /* 0x00000011130a7223 */ /* 0x000fe20000008010 */
[----:B------:R-:W-:Y:S01]  /*1430*/  ISETP.NE.AND P1, PT, R14, RZ, PT ;  /* 0x000000ff0e00720c */ /* 0x000fe20003f25270 */
[----:B------:R-:W-:Y:S01]  /*1440*/  IMAD.MOV R14, RZ, RZ, -R14 ;  /* 0x000000ffff0e7224 */ /* 0x000fe200078e0a0e */
[----:B------:R-:W-:-:S02]  /*1450*/  LOP3.LUT R12, R12, 0x800000, RZ, 0xfc, !PT ;  /* 0x008000000c0c7812 */ /* 0x000fc400078efcff */
[----:B------:R-:W-:Y:S02]  /*1460*/  FSETP.NEU.FTZ.AND P0, PT, R10, R11, PT ;  /* 0x0000000b0a00720b */ /* 0x000fe40003f1d000 */
[----:B------:R-:W-:Y:S02]  /*1470*/  SHF.L.U32 R13, R12, R13, RZ ;  /* 0x0000000d0c0d7219 */ /* 0x000fe400000006ff */
[----:B------:R-:W-:Y:S02]  /*1480*/  SEL R11, R14, RZ, P2 ;  /* 0x000000ff0e0b7207 */ /* 0x000fe40001000000 */
[----:B------:R-:W-:Y:S02]  /*1490*/  ISETP.NE.AND P1, PT, R13, RZ, P1 ;  /* 0x000000ff0d00720c */ /* 0x000fe40000f25270 */
[----:B------:R-:W-:Y:S02]  /*14a0*/  SHF.R.U32.HI R11, RZ, R11, R12 ;  /* 0x0000000bff0b7219 */ /* 0x000fe4000001160c */
[----:B------:R-:W-:-:S02]  /*14b0*/  PLOP3.LUT P0, PT, P0, P1, PT, 0xf8, 0x8f ;  /* 0x00000000008f781c */ /* 0x000fc40000703f70 */
[----:B------:R-:W-:Y:S02]  /*14c0*/  SHF.R.U32.HI R13, RZ, 0x1, R11 ;  /* 0x00000001ff0d7819 */ /* 0x000fe4000001160b */
[----:B------:R-:W-:-:S04]  /*14d0*/  SEL R10, RZ, 0x1, !P0 ;  /* 0x00000001ff0a7807 */ /* 0x000fc80004000000 */
[----:B------:R-:W-:-:S04]  /*14e0*/  LOP3.LUT R10, R10, 0x1, R13, 0xf8, !PT ;  /* 0x000000010a0a7812 */ /* 0x000fc800078ef80d */
[----:B------:R-:W-:-:S05]  /*14f0*/  LOP3.LUT R10, R10, R11, RZ, 0xc0, !PT ;  /* 0x0000000b0a0a7212 */ /* 0x000fca00078ec0ff */
[----:B------:R-:W-:-:S05]  /*1500*/  IMAD.IADD R13, R13, 0x1, R10 ;  /* 0x000000010d0d7824 */ /* 0x000fca00078e020a */
[----:B------:R-:W-:Y:S01]  /*1510*/  LOP3.LUT R0, R13, R0, RZ, 0xfc, !PT ;  /* 0x000000000d007212 */ /* 0x000fe200078efcff */
[----:B------:R-:W-:Y:S06]  /*1520*/  BRA `(.L_x_34) ;  /* 0x0000000000107947 */ /* 0x000fec0003800000 */
.L_x_33:
[----:B------:R-:W-:-:S04]  /*1530*/  LOP3.LUT R0, R0, 0x80000000, RZ, 0xc0, !PT ;  /* 0x8000000000007812 */ /* 0x000fc800078ec0ff */
[----:B------:R-:W-:Y:S01]  /*1540*/  LOP3.LUT R0, R0, 0x7f800000, RZ, 0xfc, !PT ;  /* 0x7f80000000007812 */ /* 0x000fe200078efcff */
[----:B------:R-:W-:Y:S06]  /*1550*/  BRA `(.L_x_34) ;  /* 0x0000000000047947 */ /* 0x000fec0003800000 */
.L_x_32:
[----:B------:R-:W-:-:S07]  /*1560*/  LEA R0, R13, R0, 0x17 ;  /* 0x000000000d007211 */ /* 0x000fce00078eb8ff */
.L_x_34:
[----:B------:R-:W-:Y:S05]  /*1570*/  BSYNC.RECONVERGENT B2 ;  /* 0x0000000000027941 */ /* 0x000fea0003800200 */
.L_x_31:
[----:B------:R-:W-:Y:S05]  /*1580*/  BRA `(.L_x_35) ;  /* 0x0000000000207947 */ /* 0x000fea0003800000 */
.L_x_30:
[----:B------:R-:W-:-:S04]  /*1590*/  LOP3.LUT R0, R13, 0x80000000, R12, 0x48, !PT ;  /* 0x800000000d007812 */ /* 0x000fc800078e480c */
[----:B------:R-:W-:Y:S01]  /*15a0*/  LOP3.LUT R0, R0, 0x7f800000, RZ, 0xfc, !PT ;  /* 0x7f80000000007812 */ /* 0x000fe200078efcff */
[----:B------:R-:W-:Y:S06]  /*15b0*/  BRA `(.L_x_35) ;  /* 0x0000000000147947 */ /* 0x000fec0003800000 */
.L_x_29:
[----:B------:R-:W-:Y:S01]  /*15c0*/  LOP3.LUT R0, R13, 0x80000000, R12, 0x48, !PT ;  /* 0x800000000d007812 */ /* 0x000fe200078e480c */
[----:B------:R-:W-:Y:S06]  /*15d0*/  BRA `(.L_x_35) ;  /* 0x00000000000c7947 */ /* 0x000fec0003800000 */
.L_x_28:
[----:B------:R-:W0:Y:S01]  /*15e0*/  MUFU.RSQ R0, -QNAN ;  /* 0xffc0000000007908 */ /* 0x000e220000001400 */
[----:B------:R-:W-:Y:S05]  /*15f0*/  BRA `(.L_x_35) ;  /* 0x0000000000047947 */ /* 0x000fea0003800000 */
.L_x_27:
[----:B------:R-:W-:-:S07]  /*1600*/  FADD.FTZ R0, R0, R3 ;  /* 0x0000000300007221 */ /* 0x000fce0000010000 */
.L_x_35:
[----:B------:R-:W-:Y:S05]  /*1610*/  BSYNC.RECONVERGENT B1 ;  /* 0x0000000000017941 */ /* 0x000fea0003800200 */
.L_x_25:
[----:B------:R-:W-:Y:S02]  /*1620*/  IMAD.MOV.U32 R10, RZ, RZ, R8 ;  /* 0x000000ffff0a7224 */ /* 0x000fe400078e0008 */
[----:B------:R-:W-:-:S04]  /*1630*/  IMAD.MOV.U32 R11, RZ, RZ, 0x0 ;  /* 0x00000000ff0b7424 */ /* 0x000fc800078e00ff */
[----:B0-----:R-:W-:Y:S05]  /*1640*/  RET.REL.NODEC R10 `(_Z13softmaxKernelPfS_ii) ;  /* 0xffffffe80a6c7950 */ /* 0x001fea0003c3ffff */
.L_x_36:
[----:B------:R-:W-:-:S00]  /*1650*/  BRA `(.L_x_36) ;  /* 0xfffffffc00fc7947 */ /* 0x000fc0000383ffff */
[----:B------:R-:W-:-:S00]  /*1660*/  NOP ;  /* 0x0000000000007918 */ /* 0x000fc00000000000 */
        /* <DEDUP_REMOVED lines=9> */
.L_x_37:


//--------------------- .nv.shared._Z13softmaxKernelPfS_ii --------------------------
	.section	.nv.shared._Z13softmaxKernelPfS_ii,"aw",@nobits
	.sectionflags	@""
	.align	4
.nv.shared._Z13softmaxKernelPfS_ii:
	.zero		1088


//--------------------- .nv.shared.reserved.0     --------------------------
	.section	.nv.shared.reserved.0,"aw",@nobits
	.weak		__nv_reservedSMEM_offset_0_alias
	.size		__nv_reservedSMEM_offset_0_alias, 0, 64
	.other		__nv_reservedSMEM_offset_0_alias,@"STO_CUDA_RESERVED_SHARED STV_DEFAULT"
__nv_reservedSMEM_offset_0_alias:
	.zero		0
	.zero		64


//--------------------- .nv.constant0._Z13softmaxKernelPfS_ii --------------------------
	.section	.nv.constant0._Z13softmaxKernelPfS_ii,"a",@progbits
	.sectionflags	@""
	.align	4
.nv.constant0._Z13softmaxKernelPfS_ii:
	.zero		920


//--------------------- SYMBOLS --------------------------

	.type		.nv.reservedSmem.offset0,@object
	.size		.nv.reservedSmem.offset0,0x4
	.type		.nv.reservedSmem.cap,@object
	.size		.nv.reservedSmem.cap,0x4
